//
// Generated by NVIDIA NVVM Compiler
//
// Compiler Build ID: CL-36424714
// Cuda compilation tools, release 13.0, V13.0.88
// Based on NVVM 20.0.0
//

.version 9.0
.target sm_100
.address_size 64

	// .globl	_Z8multiplyPiS_S_
.extern .func  (.param .b32 func_retval0) vprintf
(
	.param .b64 vprintf_param_0,
	.param .b64 vprintf_param_1
)
;
.global .align 1 .b8 $str[4] = {37, 100, 10};
.global .align 1 .b8 $str$1[10] = {91, 37, 100, 93, 32, 61, 37, 100, 10};

.visible .entry _Z8multiplyPiS_S_(
	.param .u64 .ptr .align 1 _Z8multiplyPiS_S__param_0,
	.param .u64 .ptr .align 1 _Z8multiplyPiS_S__param_1,
	.param .u64 .ptr .align 1 _Z8multiplyPiS_S__param_2
)
{
	.local .align 8 .b8 	__local_depot0[8];
	.reg .b64 	%SP;
	.reg .b64 	%SPL;
	.reg .pred 	%p<2>;
	.reg .b32 	%r<46>;
	.reg .b64 	%rd<20>;

	mov.u64 	%SPL, __local_depot0;
	cvta.local.u64 	%SP, %SPL;
	ld.param.u64 	%rd5, [_Z8multiplyPiS_S__param_0];
	ld.param.u64 	%rd4, [_Z8multiplyPiS_S__param_1];
	ld.param.u64 	%rd6, [_Z8multiplyPiS_S__param_2];
	cvta.to.global.u64 	%rd1, %rd5;
	cvta.to.global.u64 	%rd2, %rd6;
	add.u64 	%rd7, %SP, 0;
	add.u64 	%rd3, %SPL, 0;
	ld.global.u32 	%r2, [%rd1];
	st.local.u32 	[%rd3], %r2;
	mov.u64 	%rd8, $str;
	cvta.global.u64 	%rd9, %rd8;
	{ // callseq 0, 0
	.param .b64 param0;
	st.param.b64 	[param0], %rd9;
	.param .b64 param1;
	st.param.b64 	[param1], %rd7;
	.param .b32 retval0;
	call.uni (retval0), 
	vprintf, 
	(
	param0, 
	param1
	);
	ld.param.b32 	%r3, [retval0];
	} // callseq 0
	ld.global.u32 	%r5, [%rd1+4];
	st.local.u32 	[%rd3], %r5;
	{ // callseq 1, 0
	.param .b64 param0;
	st.param.b64 	[param0], %rd9;
	.param .b64 param1;
	st.param.b64 	[param1], %rd7;
	.param .b32 retval0;
	call.uni (retval0), 
	vprintf, 
	(
	param0, 
	param1
	);
	ld.param.b32 	%r6, [retval0];
	} // callseq 1
	ld.global.u32 	%r8, [%rd1+8];
	st.local.u32 	[%rd3], %r8;
	{ // callseq 2, 0
	.param .b64 param0;
	st.param.b64 	[param0], %rd9;
	.param .b64 param1;
	st.param.b64 	[param1], %rd7;
	.param .b32 retval0;
	call.uni (retval0), 
	vprintf, 
	(
	param0, 
	param1
	);
	ld.param.b32 	%r9, [retval0];
	} // callseq 2
	ld.global.u32 	%r11, [%rd1+12];
	st.local.u32 	[%rd3], %r11;
	{ // callseq 3, 0
	.param .b64 param0;
	st.param.b64 	[param0], %rd9;
	.param .b64 param1;
	st.param.b64 	[param1], %rd7;
	.param .b32 retval0;
	call.uni (retval0), 
	vprintf, 
	(
	param0, 
	param1
	);
	ld.param.b32 	%r12, [retval0];
	} // callseq 3
	mov.u32 	%r14, %ctaid.x;
	mov.u32 	%r15, %ntid.x;
	mov.u32 	%r16, %tid.x;
	mad.lo.s32 	%r1, %r14, %r15, %r16;
	setp.gt.s32 	%p1, %r1, 1;
	@%p1 bra 	$L__BB0_2;
	mov.u32 	%r17, %tid.y;
	mov.u32 	%r18, %ntid.y;
	mov.u32 	%r19, %ctaid.y;
	mad.lo.s32 	%r20, %r19, %r18, %r17;
	cvta.to.global.u64 	%rd10, %rd4;
	shl.b32 	%r21, %r1, 1;
	add.s32 	%r22, %r21, %r20;
	mul.wide.s32 	%rd11, %r22, 4;
	add.s64 	%rd12, %rd2, %rd11;
	ld.global.u32 	%r23, [%rd12];
	mul.wide.s32 	%rd13, %r21, 4;
	add.s64 	%rd14, %rd1, %rd13;
	ld.global.u32 	%r24, [%rd14];
	mul.wide.u32 	%rd15, %r20, 4;
	add.s64 	%rd16, %rd10, %rd15;
	ld.global.u32 	%r25, [%rd16];
	mad.lo.s32 	%r26, %r25, %r24, %r23;
	st.global.u32 	[%rd12], %r26;
	ld.global.u32 	%r27, [%rd14+4];
	ld.global.u32 	%r28, [%rd16+8];
	mad.lo.s32 	%r29, %r28, %r27, %r26;
	st.global.u32 	[%rd12], %r29;
$L__BB0_2:
	ld.global.u32 	%r30, [%rd2];
	mov.b32 	%r31, 0;
	st.local.v2.u32 	[%rd3], {%r31, %r30};
	mov.u64 	%rd17, $str$1;
	cvta.global.u64 	%rd18, %rd17;
	{ // callseq 4, 0
	.param .b64 param0;
	st.param.b64 	[param0], %rd18;
	.param .b64 param1;
	st.param.b64 	[param1], %rd7;
	.param .b32 retval0;
	call.uni (retval0), 
	vprintf, 
	(
	param0, 
	param1
	);
	ld.param.b32 	%r32, [retval0];
	} // callseq 4
	ld.global.u32 	%r34, [%rd2+4];
	mov.b32 	%r35, 1;
	st.local.v2.u32 	[%rd3], {%r35, %r34};
	{ // callseq 5, 0
	.param .b64 param0;
	st.param.b64 	[param0], %rd18;
	.param .b64 param1;
	st.param.b64 	[param1], %rd7;
	.param .b32 retval0;
	call.uni (retval0), 
	vprintf, 
	(
	param0, 
	param1
	);
	ld.param.b32 	%r36, [retval0];
	} // callseq 5
	ld.global.u32 	%r38, [%rd2+8];
	mov.b32 	%r39, 2;
	st.local.v2.u32 	[%rd3], {%r39, %r38};
	{ // callseq 6, 0
	.param .b64 param0;
	st.param.b64 	[param0], %rd18;
	.param .b64 param1;
	st.param.b64 	[param1], %rd7;
	.param .b32 retval0;
	call.uni (retval0), 
	vprintf, 
	(
	param0, 
	param1
	);
	ld.param.b32 	%r40, [retval0];
	} // callseq 6
	ld.global.u32 	%r42, [%rd2+12];
	mov.b32 	%r43, 3;
	st.local.v2.u32 	[%rd3], {%r43, %r42};
	{ // callseq 7, 0
	.param .b64 param0;
	st.param.b64 	[param0], %rd18;
	.param .b64 param1;
	st.param.b64 	[param1], %rd7;
	.param .b32 retval0;
	call.uni (retval0), 
	vprintf, 
	(
	param0, 
	param1
	);
	ld.param.b32 	%r44, [retval0];
	} // callseq 7
	ret;

}


// ===== COMPILED SASS (sm_100) =====

	.target	sm_100

	.elftype	@"ET_EXEC"


//--------------------- .note.nv.tkinfo           --------------------------
	.section	.note.nv.tkinfo,"",@"SHT_NOTE"
	.sectionflags	@"SHF_NOTE_NV_TKINFO"
	.tkinfo
        /*0018*/ 	.word	0x00000002
        /*0030*/ 	.string	""
        /*0030*/ 	.string	"ptxas"
        /*0030*/ 	.string	"Cuda compilation tools, release 13.0, V13.0.88"
        /*0030*/ 	.string	"Build cuda_13.0.r13.0/compiler.36424714_0"
        /*0030*/ 	.string	"-arch sm_100 -m 64 "



//--------------------- .note.nv.cuinfo           --------------------------
	.section	.note.nv.cuinfo,"",@"SHT_NOTE"
	.sectionflags	@"SHF_NOTE_NV_CUINFO"
        /*0018*/ 	.short	0x0002
        /*001a*/ 	.short	0x0064
        /*001c*/ 	.short	0x0082
	.zero		2


//--------------------- .nv.info                  --------------------------
	.section	.nv.info,"",@"SHT_CUDA_INFO"
	.align	4


	//----- nvinfo : EIATTR_REGCOUNT
	.align		4
        /*0000*/ 	.byte	0x04, 0x2f
        /*0002*/ 	.short	(.L_3 - .L_2)
	.align		4
.L_2:
        /*0004*/ 	.word	index@(_Z8multiplyPiS_S_)
        /*0008*/ 	.word	0x00000018


	//----- nvinfo : EIATTR_FRAME_SIZE
	.align		4
.L_3:
        /*000c*/ 	.byte	0x04, 0x11
        /*000e*/ 	.short	(.L_5 - .L_4)
	.align		4
.L_4:
        /*0010*/ 	.word	index@(_Z8multiplyPiS_S_)
        /*0014*/ 	.word	0x00000008


	//----- nvinfo : EIATTR_MIN_STACK_SIZE
	.align		4
.L_5:
        /*0018*/ 	.byte	0x04, 0x12
        /*001a*/ 	.short	(.L_7 - .L_6)
	.align		4
.L_6:
        /*001c*/ 	.word	index@(_Z8multiplyPiS_S_)
        /*0020*/ 	.word	0x00000008
.L_7:


//--------------------- .nv.compat                --------------------------
	.section	.nv.compat,"",@"SHT_CUDA_COMPAT_INFO"
	.align	4
        /*0000*/ 	.byte	0x02, 0x09, 0x00, 0x00, 0x02, 0x02, 0x01, 0x00, 0x02, 0x05, 0x05, 0x00, 0x03, 0x07, 0x01, 0x01
        /*0010*/ 	.byte	0x02, 0x03, 0x00, 0x00, 0x02, 0x06, 0x01, 0x00, 0x04, 0x0b, 0x08, 0x00, 0x09, 0x00, 0x00, 0x00
        /*0020*/ 	.byte	0x00, 0x00, 0x00, 0x00


//--------------------- .nv.info._Z8multiplyPiS_S_ --------------------------
	.section	.nv.info._Z8multiplyPiS_S_,"",@"SHT_CUDA_INFO"
	.sectionflags	@""
	.align	4


	//----- nvinfo : EIATTR_CUDA_API_VERSION
	.align		4
        /*0000*/ 	.byte	0x04, 0x37
        /*0002*/ 	.short	(.L_9 - .L_8)
.L_8:
        /*0004*/ 	.word	0x00000082


	//----- nvinfo : EIATTR_KPARAM_INFO
	.align		4
.L_9:
        /*0008*/ 	.byte	0x04, 0x17
        /*000a*/ 	.short	(.L_11 - .L_10)
.L_10:
        /*000c*/ 	.word	0x00000000
        /*0010*/ 	.short	0x0002
        /*0012*/ 	.short	0x0010
        /*0014*/ 	.byte	0x00, 0xf5, 0x21, 0x00


	//----- nvinfo : EIATTR_KPARAM_INFO
	.align		4
.L_11:
        /*0018*/ 	.byte	0x04, 0x17
        /*001a*/ 	.short	(.L_13 - .L_12)
.L_12:
        /*001c*/ 	.word	0x00000000
        /*0020*/ 	.short	0x0001
        /*0022*/ 	.short	0x0008
        /*0024*/ 	.byte	0x00, 0xf5, 0x21, 0x00


	//----- nvinfo : EIATTR_KPARAM_INFO
	.align		4
.L_13:
        /*0028*/ 	.byte	0x04, 0x17
        /*002a*/ 	.short	(.L_15 - .L_14)
.L_14:
        /*002c*/ 	.word	0x00000000
        /*0030*/ 	.short	0x0000
        /*0032*/ 	.short	0x0000
        /*0034*/ 	.byte	0x00, 0xf5, 0x21, 0x00


	//----- nvinfo : EIATTR_SPARSE_MMA_MASK
	.align		4
.L_15:
        /*0038*/ 	.byte	0x03, 0x50
        /*003a*/ 	.short	0x0000


	//----- nvinfo : EIATTR_MAXREG_COUNT
	.align		4
        /*003c*/ 	.byte	0x03, 0x1b
        /*003e*/ 	.short	0x00ff


	//----- nvinfo : EIATTR_EXTERNS
	.align		4
        /*0040*/ 	.byte	0x04, 0x0f
        /*0042*/ 	.short	(.L_17 - .L_16)


	//   ....[0]....
	.align		4
.L_16:
        /*0044*/ 	.word	index@(vprintf)


	//----- nvinfo : EIATTR_MERCURY_ISA_VERSION
	.align		4
.L_17:
        /*0048*/ 	.byte	0x03, 0x5f
        /*004a*/ 	.short	0x0101


	//----- nvinfo : EIATTR_VRC_CTA_INIT_COUNT
	.align		4
        /*004c*/ 	.byte	0x02, 0x4a
	.zero		1
	.zero		1


	//----- nvinfo : EIATTR_SYSCALL_OFFSETS
	.align		4
        /*0050*/ 	.byte	0x04, 0x46
        /*0052*/ 	.short	(.L_19 - .L_18)


	//   ....[0]....
.L_18:
        /*0054*/ 	.word	0x00000120


	//   ....[1]....
        /*0058*/ 	.word	0x000001d0


	//   ....[2]....
        /*005c*/ 	.word	0x00000280


	//   ....[3]....
        /*0060*/ 	.word	0x00000330


	//   ....[4]....
        /*0064*/ 	.word	0x000005a0


	//   ....[5]....
        /*0068*/ 	.word	0x00000660


	//   ....[6]....
        /*006c*/ 	.word	0x00000720


	//   ....[7]....
        /*0070*/ 	.word	0x000007e0


	//----- nvinfo : EIATTR_EXIT_INSTR_OFFSETS
	.align		4
.L_19:
        /*0074*/ 	.byte	0x04, 0x1c
        /*0076*/ 	.short	(.L_21 - .L_20)


	//   ....[0]....
.L_20:
        /*0078*/ 	.word	0x000007f0


	//----- nvinfo : EIATTR_CBANK_PARAM_SIZE
	.align		4
.L_21:
        /*007c*/ 	.byte	0x03, 0x19
        /*007e*/ 	.short	0x0018


	//----- nvinfo : EIATTR_PARAM_CBANK
	.align		4
        /*0080*/ 	.byte	0x04, 0x0a
        /*0082*/ 	.short	(.L_23 - .L_22)
	.align		4
.L_22:
        /*0084*/ 	.word	index@(.nv.constant0._Z8multiplyPiS_S_)
        /*0088*/ 	.short	0x0380
        /*008a*/ 	.short	0x0018


	//----- nvinfo : EIATTR_SW_WAR
	.align		4
.L_23:
        /*008c*/ 	.byte	0x04, 0x36
        /*008e*/ 	.short	(.L_25 - .L_24)
.L_24:
        /*0090*/ 	.word	0x00000008
.L_25:


//--------------------- .nv.callgraph             --------------------------
	.section	.nv.callgraph,"",@"SHT_CUDA_CALLGRAPH"
	.align	4
	.sectionentsize	8
	.align		4
        /*0000*/ 	.word	0x00000000
	.align		4
        /*0004*/ 	.word	0xffffffff
	.align		4
        /*0008*/ 	.word	index@(_Z8multiplyPiS_S_)
	.align		4
        /*000c*/ 	.word	index@(vprintf)
	.align		4
        /*0010*/ 	.word	0x00000000
	.align		4
        /*0014*/ 	.word	0xfffffffe
	.align		4
        /*0018*/ 	.word	0x00000000
	.align		4
        /*001c*/ 	.word	0xfffffffd
	.align		4
        /*0020*/ 	.word	0x00000000
	.align		4
        /*0024*/ 	.word	0xfffffffc


//--------------------- .nv.constant4             --------------------------
	.section	.nv.constant4,"a",@progbits
	.align	8
	.align		8
.nv.constant4:
        /*0000*/ 	.dword	vprintf
	.align		8
        /*0008*/ 	.dword	$str
	.align		8
        /*0010*/ 	.dword	$str$1


//--------------------- .text._Z8multiplyPiS_S_   --------------------------
	.section	.text._Z8multiplyPiS_S_,"ax",@progbits
	.align	128
        .global         _Z8multiplyPiS_S_
        .type           _Z8multiplyPiS_S_,@function
        .size           _Z8multiplyPiS_S_,(.L_x_9 - _Z8multiplyPiS_S_)
        .other          _Z8multiplyPiS_S_,@"STO_CUDA_ENTRY STV_DEFAULT"
_Z8multiplyPiS_S_:
.text._Z8multiplyPiS_S_:
[----:B------:R-:W0:Y:S08]  /*0000*/  LDC R1, c[0x0][0x37c] ;  /* 0x0000df00ff017b82 */ /* 0x000e300000000800 */
[----:B------:R-:W1:Y:S01]  /*0010*/  LDC.64 R6, c[0x0][0x380] ;  /* 0x0000e000ff067b82 */ /* 0x000e620000000a00 */
[----:B------:R-:W1:Y:S01]  /*0020*/  LDCU.64 UR36, c[0x0][0x358] ;  /* 0x00006b00ff2477ac */ /* 0x000e620008000a00 */
[----:B0-----:R-:W-:Y:S01]  /*0030*/  VIADD R1, R1, 0xfffffff8 ;  /* 0xfffffff801017836 */ /* 0x001fe20000000000 */
[----:B------:R-:W0:Y:S01]  /*0040*/  LDCU UR4, c[0x0][0x2f8] ;  /* 0x00005f00ff0477ac */ /* 0x000e220008000800 */
[----:B------:R-:W-:Y:S01]  /*0050*/  MOV R17, 0x0 ;  /* 0x0000000000117802 */ /* 0x000fe20000000f00 */
[----:B------:R-:W2:Y:S01]  /*0060*/  LDCU UR5, c[0x0][0x2fc] ;  /* 0x00005f80ff0577ac */ /* 0x000ea20008000800 */
[----:B------:R-:W3:Y:S01]  /*0070*/  LDCU.64 UR6, c[0x4][0x8] ;  /* 0x01000100ff0677ac */ /* 0x000ee20008000a00 */
[----:B-1----:R1:W4:Y:S01]  /*0080*/  LDG.E R0, desc[UR36][R6.64] ;  /* 0x0000002406007981 */ /* 0x002322000c1e1900 */
[----:B------:R0:W4:Y:S02]  /*0090*/  LDC.64 R8, c[0x4][R17] ;  /* 0x0100000011087b82 */ /* 0x0001240000000a00 */
[----:B0-----:R-:W-:-:S05]  /*00a0*/  IADD3 R2, P0, PT, R1, UR4, RZ ;  /* 0x0000000401027c10 */ /* 0x001fca000ff1e0ff */
[----:B--2---:R-:W-:Y:S01]  /*00b0*/  IMAD.X R16, RZ, RZ, UR5, P0 ;  /* 0x00000005ff107e24 */ /* 0x004fe200080e06ff */
[----:B---3--:R-:W-:Y:S01]  /*00c0*/  MOV R4, UR6 ;  /* 0x0000000600047c02 */ /* 0x008fe20008000f00 */
[----:B------:R-:W-:Y:S02]  /*00d0*/  IMAD.U32 R5, RZ, RZ, UR7 ;  /* 0x00000007ff057e24 */ /* 0x000fe4000f8e00ff */
[----:B-1----:R-:W-:Y:S01]  /*00e0*/  IMAD.MOV.U32 R6, RZ, RZ, R2 ;  /* 0x000000ffff067224 */ /* 0x002fe200078e0002 */
[----:B------:R-:W-:Y:S01]  /*00f0*/  MOV R7, R16 ;  /* 0x0000001000077202 */ /* 0x000fe20000000f00 */
[----:B----4-:R0:W-:Y:S06]  /*0100*/  STL [R1], R0 ;  /* 0x0000000001007387 */ /* 0x0101ec0000100800 */
[----:B------:R-:W-:-:S07]  /*0110*/  LEPC R20, `(.L_x_0) ;  /* 0x000000001014794e */ /* 0x000fce0000000000 */
[----:B0-----:R-:W-:Y:S05]  /*0120*/  CALL.ABS.NOINC R8 ;  /* 0x0000000008007343 */ /* 0x001fea0003c00000 */
.L_x_0:
[----:B------:R-:W0:Y:S01]  /*0130*/  LDC.64 R8, c[0x0][0x380] ;  /* 0x0000e000ff087b82 */ /* 0x000e220000000a00 */
[----:B------:R-:W1:Y:S01]  /*0140*/  LDCU.64 UR4, c[0x4][0x8] ;  /* 0x01000100ff0477ac */ /* 0x000e620008000a00 */
[----:B0-----:R-:W2:Y:S06]  /*0150*/  LDG.E R0, desc[UR36][R8.64+0x4] ;  /* 0x0000042408007981 */ /* 0x001eac000c1e1900 */
[----:B------:R0:W3:Y:S01]  /*0160*/  LDC.64 R10, c[0x4][R17] ;  /* 0x01000000110a7b82 */ /* 0x0000e20000000a00 */
[----:B-1----:R-:W-:Y:S01]  /*0170*/  IMAD.U32 R4, RZ, RZ, UR4 ;  /* 0x00000004ff047e24 */ /* 0x002fe2000f8e00ff */
[----:B------:R-:W-:Y:S01]  /*0180*/  MOV R5, UR5 ;  /* 0x0000000500057c02 */ /* 0x000fe20008000f00 */
[----:B------:R-:W-:Y:S01]  /*0190*/  IMAD.MOV.U32 R6, RZ, RZ, R2 ;  /* 0x000000ffff067224 */ /* 0x000fe200078e0002 */
[----:B------:R-:W-:Y:S01]  /*01a0*/  MOV R7, R16 ;  /* 0x0000001000077202 */ /* 0x000fe20000000f00 */
[----:B--23--:R0:W-:Y:S06]  /*01b0*/  STL [R1], R0 ;  /* 0x0000000001007387 */ /* 0x00c1ec0000100800 */
[----:B------:R-:W-:-:S07]  /*01c0*/  LEPC R20, `(.L_x_1) ;  /* 0x000000001014794e */ /* 0x000fce0000000000 */
[----:B0-----:R-:W-:Y:S05]  /*01d0*/  CALL.ABS.NOINC R10 ;  /* 0x000000000a007343 */ /* 0x001fea0003c00000 */
.L_x_1:
        /* <DEDUP_REMOVED lines=11> */
.L_x_2:
        /* <DEDUP_REMOVED lines=11> */
.L_x_3:
[----:B------:R-:W0:Y:S01]  /*0340*/  S2R R3, SR_TID.X ;  /* 0x0000000000037919 */ /* 0x000e220000002100 */
[----:B------:R-:W0:Y:S08]  /*0350*/  S2UR UR4, SR_CTAID.X ;  /* 0x00000000000479c3 */ /* 0x000e300000002500 */
[----:B------:R-:W0:Y:S08]  /*0360*/  LDC R0, c[0x0][0x360] ;  /* 0x0000d800ff007b82 */ /* 0x000e300000000800 */
[----:B------:R-:W1:Y:S08]  /*0370*/  LDC.64 R4, c[0x0][0x380] ;  /* 0x0000e000ff047b82 */ /* 0x000e700000000a00 */
[----:B------:R-:W2:Y:S01]  /*0380*/  LDC.64 R6, c[0x0][0x388] ;  /* 0x0000e200ff067b82 */ /* 0x000ea20000000a00 */
[----:B0-----:R-:W-:Y:S01]  /*0390*/  IMAD R0, R0, UR4, R3 ;  /* 0x0000000400007c24 */ /* 0x001fe2000f8e0203 */
[----:B------:R-:W-:Y:S01]  /*03a0*/  MOV R17, 0x0 ;  /* 0x0000000000117802 */ /* 0x000fe20000000f00 */
[----:B------:R-:W-:Y:S01]  /*03b0*/  IMAD.MOV.U32 R14, RZ, RZ, RZ ;  /* 0x000000ffff0e7224 */ /* 0x000fe200078e00ff */
[----:B------:R-:W0:Y:S02]  /*03c0*/  LDCU.64 UR4, c[0x4][0x10] ;  /* 0x01000200ff0477ac */ /* 0x000e240008000a00 */
[----:B------:R-:W-:-:S13]  /*03d0*/  ISETP.GT.AND P0, PT, R0, 0x1, PT ;  /* 0x000000010000780c */ /* 0x000fda0003f04270 */
[----:B------:R-:W3:Y:S01]  /*03e0*/  @!P0 S2R R3, SR_TID.Y ;  /* 0x0000000000038919 */ /* 0x000ee20000002200 */
[----:B------:R-:W3:Y:S01]  /*03f0*/  @!P0 LDC R10, c[0x0][0x364] ;  /* 0x0000d900ff0a8b82 */ /* 0x000ee20000000800 */
[----:B------:R-:W-:Y:S01]  /*0400*/  @!P0 IMAD.SHL.U32 R0, R0, 0x2, RZ ;  /* 0x0000000200008824 */ /* 0x000fe200078e00ff */
[----:B------:R-:W3:Y:S03]  /*0410*/  @!P0 S2R R11, SR_CTAID.Y ;  /* 0x00000000000b8919 */ /* 0x000ee60000002600 */
[----:B-1----:R-:W-:-:S03]  /*0420*/  @!P0 IMAD.WIDE R4, R0, 0x4, R4 ;  /* 0x0000000400048825 */ /* 0x002fc600078e0204 */
[----:B------:R-:W1:Y:S01]  /*0430*/  @!P0 LDC.64 R8, c[0x0][0x390] ;  /* 0x0000e400ff088b82 */ /* 0x000e620000000a00 */
[----:B---3--:R-:W-:-:S04]  /*0440*/  @!P0 IMAD R3, R10, R11, R3 ;  /* 0x0000000b0a038224 */ /* 0x008fc800078e0203 */
[C---:B--2---:R-:W-:Y:S01]  /*0450*/  @!P0 IMAD.WIDE.U32 R6, R3.reuse, 0x4, R6 ;  /* 0x0000000403068825 */ /* 0x044fe200078e0006 */
[----:B------:R-:W-:Y:S02]  /*0460*/  @!P0 IADD3 R11, PT, PT, R3, R0, RZ ;  /* 0x00000000030b8210 */ /* 0x000fe40007ffe0ff */
[----:B------:R-:W2:Y:S03]  /*0470*/  @!P0 LDG.E R3, desc[UR36][R4.64] ;  /* 0x0000002404038981 */ /* 0x000ea6000c1e1900 */
[----:B-1----:R-:W-:Y:S01]  /*0480*/  @!P0 IMAD.WIDE R8, R11, 0x4, R8 ;  /* 0x000000040b088825 */ /* 0x002fe200078e0208 */
[----:B------:R-:W2:Y:S04]  /*0490*/  @!P0 LDG.E R10, desc[UR36][R6.64] ;  /* 0x00000024060a8981 */ /* 0x000ea8000c1e1900 */
[----:B------:R-:W2:Y:S02]  /*04a0*/  @!P0 LDG.E R0, desc[UR36][R8.64] ;  /* 0x0000002408008981 */ /* 0x000ea4000c1e1900 */
[----:B--2---:R-:W-:-:S05]  /*04b0*/  @!P0 IMAD R19, R3, R10, R0 ;  /* 0x0000000a03138224 */ /* 0x004fca00078e0200 */
[----:B------:R1:W-:Y:S04]  /*04c0*/  @!P0 STG.E desc[UR36][R8.64], R19 ;  /* 0x0000001308008986 */ /* 0x0003e8000c101924 */
[----:B------:R-:W2:Y:S04]  /*04d0*/  @!P0 LDG.E R0, desc[UR36][R4.64+0x4] ;  /* 0x0000042404008981 */ /* 0x000ea8000c1e1900 */
[----:B------:R-:W2:Y:S01]  /*04e0*/  @!P0 LDG.E R3, desc[UR36][R6.64+0x8] ;  /* 0x0000082406038981 */ /* 0x000ea2000c1e1900 */
[----:B------:R-:W3:Y:S01]  /*04f0*/  LDC.64 R10, c[0x0][0x390] ;  /* 0x0000e400ff0a7b82 */ /* 0x000ee20000000a00 */
[----:B--2---:R-:W-:-:S05]  /*0500*/  @!P0 IMAD R3, R0, R3, R19 ;  /* 0x0000000300038224 */ /* 0x004fca00078e0213 */
[----:B------:R1:W-:Y:S04]  /*0510*/  @!P0 STG.E desc[UR36][R8.64], R3 ;  /* 0x0000000308008986 */ /* 0x0003e8000c101924 */
[----:B---3--:R-:W2:Y:S01]  /*0520*/  LDG.E R15, desc[UR36][R10.64] ;  /* 0x000000240a0f7981 */ /* 0x008ea2000c1e1900 */
[----:B------:R1:W3:Y:S01]  /*0530*/  LDC.64 R12, c[0x4][R17] ;  /* 0x01000000110c7b82 */ /* 0x0002e20000000a00 */
[----:B0-----:R-:W-:Y:S01]  /*0540*/  MOV R4, UR4 ;  /* 0x0000000400047c02 */ /* 0x001fe20008000f00 */
[----:B------:R-:W-:Y:S01]  /*0550*/  IMAD.U32 R5, RZ, RZ, UR5 ;  /* 0x00000005ff057e24 */ /* 0x000fe2000f8e00ff */
[----:B------:R-:W-:Y:S01]  /*0560*/  MOV R6, R2 ;  /* 0x0000000200067202 */ /* 0x000fe20000000f00 */
[----:B------:R-:W-:Y:S01]  /*0570*/  IMAD.MOV.U32 R7, RZ, RZ, R16 ;  /* 0x000000ffff077224 */ /* 0x000fe200078e0010 */
[----:B--23--:R1:W-:Y:S06]  /*0580*/  STL.64 [R1], R14 ;  /* 0x0000000e01007387 */ /* 0x00c3ec0000100a00 */
[----:B------:R-:W-:-:S07]  /*0590*/  LEPC R20, `(.L_x_4) ;  /* 0x000000001014794e */ /* 0x000fce0000000000 */
[----:B-1----:R-:W-:Y:S05]  /*05a0*/  CALL.ABS.NOINC R12 ;  /* 0x000000000c007343 */ /* 0x002fea0003c00000 */
.L_x_4:
[----:B------:R-:W0:Y:S01]  /*05b0*/  LDC.64 R10, c[0x0][0x390] ;  /* 0x0000e400ff0a7b82 */ /* 0x000e220000000a00 */
[----:B------:R-:W-:Y:S01]  /*05c0*/  HFMA2 R8, -RZ, RZ, 0, 5.9604644775390625e-08 ;  /* 0x00000001ff087431 */ /* 0x000fe200000001ff */
[----:B------:R-:W1:Y:S01]  /*05d0*/  LDCU.64 UR4, c[0x4][0x10] ;  /* 0x01000200ff0477ac */ /* 0x000e620008000a00 */
[----:B0-----:R-:W2:Y:S05]  /*05e0*/  LDG.E R9, desc[UR36][R10.64+0x4] ;  /* 0x000004240a097981 */ /* 0x001eaa000c1e1900 */
[----:B------:R0:W3:Y:S01]  /*05f0*/  LDC.64 R12, c[0x4][R17] ;  /* 0x01000000110c7b82 */ /* 0x0000e20000000a00 */
[----:B-1----:R-:W-:Y:S01]  /*0600*/  IMAD.U32 R4, RZ, RZ, UR4 ;  /* 0x00000004ff047e24 */ /* 0x002fe2000f8e00ff */
[----:B------:R-:W-:Y:S01]  /*0610*/  MOV R5, UR5 ;  /* 0x0000000500057c02 */ /* 0x000fe20008000f00 */
[----:B------:R-:W-:Y:S01]  /*0620*/  IMAD.MOV.U32 R6, RZ, RZ, R2 ;  /* 0x000000ffff067224 */ /* 0x000fe200078e0002 */
[----:B------:R-:W-:Y:S01]  /*0630*/  MOV R7, R16 ;  /* 0x0000001000077202 */ /* 0x000fe20000000f00 */
[----:B--23--:R0:W-:Y:S06]  /*0640*/  STL.64 [R1], R8 ;  /* 0x0000000801007387 */ /* 0x00c1ec0000100a00 */
[----:B------:R-:W-:-:S07]  /*0650*/  LEPC R20, `(.L_x_5) ;  /* 0x000000001014794e */ /* 0x000fce0000000000 */
[----:B0-----:R-:W-:Y:S05]  /*0660*/  CALL.ABS.NOINC R12 ;  /* 0x000000000c007343 */ /* 0x001fea0003c00000 */
.L_x_5:
[----:B------:R-:W0:Y:S01]  /*0670*/  LDC.64 R10, c[0x0][0x390] ;  /* 0x0000e400ff0a7b82 */ /* 0x000e220000000a00 */
[----:B------:R-:W-:Y:S01]  /*0680*/  IMAD.MOV.U32 R8, RZ, RZ, 0x2 ;  /* 0x00000002ff087424 */ /* 0x000fe200078e00ff */
[----:B------:R-:W1:Y:S01]  /*0690*/  LDCU.64 UR4, c[0x4][0x10] ;  /* 0x01000200ff0477ac */ /* 0x000e620008000a00 */
[----:B0-----:R-:W2:Y:S05]  /*06a0*/  LDG.E R9, desc[UR36][R10.64+0x8] ;  /* 0x000008240a097981 */ /* 0x001eaa000c1e1900 */
[----:B------:R0:W3:Y:S01]  /*06b0*/  LDC.64 R12, c[0x4][R17] ;  /* 0x01000000110c7b82 */ /* 0x0000e20000000a00 */
[----:B-1----:R-:W-:Y:S01]  /*06c0*/  MOV R4, UR4 ;  /* 0x0000000400047c02 */ /* 0x002fe20008000f00 */
[----:B------:R-:W-:Y:S01]  /*06d0*/  IMAD.U32 R5, RZ, RZ, UR5 ;  /* 0x00000005ff057e24 */ /* 0x000fe2000f8e00ff */
[----:B------:R-:W-:Y:S01]  /*06e0*/  MOV R6, R2 ;  /* 0x0000000200067202 */ /* 0x000fe20000000f00 */
[----:B------:R-:W-:Y:S01]  /*06f0*/  IMAD.MOV.U32 R7, RZ, RZ, R16 ;  /* 0x000000ffff077224 */ /* 0x000fe200078e0010 */
[----:B--23--:R0:W-:Y:S06]  /*0700*/  STL.64 [R1], R8 ;  /* 0x0000000801007387 */ /* 0x00c1ec0000100a00 */
[----:B------:R-:W-:-:S07]  /*0710*/  LEPC R20, `(.L_x_6) ;  /* 0x000000001014794e */ /* 0x000fce0000000000 */
[----:B0-----:R-:W-:Y:S05]  /*0720*/  CALL.ABS.NOINC R12 ;  /* 0x000000000c007343 */ /* 0x001fea0003c00000 */
.L_x_6:
[----:B------:R-:W0:Y:S01]  /*0730*/  LDC.64 R10, c[0x0][0x390] ;  /* 0x0000e400ff0a7b82 */ /* 0x000e220000000a00 */
[----:B------:R-:W-:Y:S01]  /*0740*/  HFMA2 R8, -RZ, RZ, 0, 1.78813934326171875e-07 ;  /* 0x00000003ff087431 */ /* 0x000fe200000001ff */
        /* <DEDUP_REMOVED lines=10> */
.L_x_7:
[----:B------:R-:W-:Y:S05]  /*07f0*/  EXIT ;  /* 0x000000000000794d */ /* 0x000fea0003800000 */
.L_x_8:
[----:B------:R-:W-:-:S00]  /*0800*/  BRA `(.L_x_8) ;  /* 0xfffffffc00fc7947 */ /* 0x000fc0000383ffff */
[----:B------:R-:W-:-:S00]  /*0810*/  NOP ;  /* 0x0000000000007918 */ /* 0x000fc00000000000 */
        /* <DEDUP_REMOVED lines=14> */
.L_x_9:


//--------------------- .nv.global.init           --------------------------
	.section	.nv.global.init,"aw",@progbits
.nv.global.init:
	.type		$str,@object
	.size		$str,($str$1 - $str)
$str:
        /*0000*/ 	.byte	0x25, 0x64, 0x0a, 0x00
	.type		$str$1,@object
	.size		$str$1,(.L_1 - $str$1)
$str$1:
        /*0004*/ 	.byte	0x5b, 0x25, 0x64, 0x5d, 0x20, 0x3d, 0x25, 0x64, 0x0a, 0x00
.L_1:


//--------------------- .nv.shared.reserved.0     --------------------------
	.section	.nv.shared.reserved.0,"aw",@nobits
	.weak		__nv_reservedSMEM_offset_0_alias
	.size		__nv_reservedSMEM_offset_0_alias, 0, 64
	.other		__nv_reservedSMEM_offset_0_alias,@"STO_CUDA_RESERVED_SHARED STV_DEFAULT"
__nv_reservedSMEM_offset_0_alias:
	.zero		0
	.zero		64


//--------------------- .nv.constant0._Z8multiplyPiS_S_ --------------------------
	.section	.nv.constant0._Z8multiplyPiS_S_,"a",@progbits
	.sectionflags	@""
	.align	4
.nv.constant0._Z8multiplyPiS_S_:
	.zero		920


//--------------------- SYMBOLS --------------------------

	.type		.nv.reservedSmem.offset0,@object
	.size		.nv.reservedSmem.offset0,0x4
	.type		vprintf,@function
